//
// Generated by NVIDIA NVVM Compiler
//
// Compiler Build ID: CL-36424714
// Cuda compilation tools, release 13.0, V13.0.88
// Based on NVVM 20.0.0
//

.version 9.0
.target sm_100
.address_size 64

	// .globl	_Z10WcalculatePfS_S_fii

.visible .entry _Z10WcalculatePfS_S_fii(
	.param .u64 .ptr .align 1 _Z10WcalculatePfS_S_fii_param_0,
	.param .u64 .ptr .align 1 _Z10WcalculatePfS_S_fii_param_1,
	.param .u64 .ptr .align 1 _Z10WcalculatePfS_S_fii_param_2,
	.param .f32 _Z10WcalculatePfS_S_fii_param_3,
	.param .u32 _Z10WcalculatePfS_S_fii_param_4,
	.param .u32 _Z10WcalculatePfS_S_fii_param_5
)
{
	.reg .pred 	%p<8>;
	.reg .b32 	%r<23>;
	.reg .b32 	%f<15>;
	.reg .b64 	%rd<15>;

	ld.param.u64 	%rd1, [_Z10WcalculatePfS_S_fii_param_0];
	ld.param.u64 	%rd2, [_Z10WcalculatePfS_S_fii_param_1];
	ld.param.u64 	%rd3, [_Z10WcalculatePfS_S_fii_param_2];
	ld.param.f32 	%f1, [_Z10WcalculatePfS_S_fii_param_3];
	ld.param.u32 	%r4, [_Z10WcalculatePfS_S_fii_param_4];
	ld.param.u32 	%r5, [_Z10WcalculatePfS_S_fii_param_5];
	mov.u32 	%r7, %ntid.x;
	mov.u32 	%r8, %ctaid.x;
	mov.u32 	%r9, %tid.x;
	mad.lo.s32 	%r10, %r7, %r8, %r9;
	mov.u32 	%r11, %ntid.y;
	mov.u32 	%r12, %ctaid.y;
	mov.u32 	%r13, %tid.y;
	mad.lo.s32 	%r14, %r11, %r12, %r13;
	setp.lt.s32 	%p1, %r10, 1;
	add.s32 	%r15, %r4, -1;
	setp.ge.s32 	%p2, %r10, %r15;
	or.pred  	%p3, %p1, %p2;
	setp.eq.s32 	%p4, %r14, 0;
	or.pred  	%p5, %p4, %p3;
	add.s32 	%r16, %r5, -1;
	setp.ge.s32 	%p6, %r14, %r16;
	or.pred  	%p7, %p5, %p6;
	@%p7 bra 	$L__BB0_2;
	cvta.to.global.u64 	%rd4, %rd2;
	cvta.to.global.u64 	%rd5, %rd1;
	cvta.to.global.u64 	%rd6, %rd3;
	fma.rn.f32 	%f2, %f1, 0fC0800000, 0f40000000;
	mul.lo.s32 	%r17, %r4, %r14;
	add.s32 	%r18, %r17, %r10;
	mul.wide.s32 	%rd7, %r18, 4;
	add.s64 	%rd8, %rd4, %rd7;
	ld.global.f32 	%f3, [%rd8];
	mul.f32 	%f4, %f2, %f3;
	add.s64 	%rd9, %rd5, %rd7;
	ld.global.f32 	%f5, [%rd9];
	sub.f32 	%f6, %f4, %f5;
	ld.global.f32 	%f7, [%rd8+4];
	ld.global.f32 	%f8, [%rd8+-4];
	add.f32 	%f9, %f7, %f8;
	add.s32 	%r19, %r17, %r4;
	mul.wide.s32 	%rd10, %r4, 4;
	add.s64 	%rd11, %rd8, %rd10;
	ld.global.f32 	%f10, [%rd11];
	add.f32 	%f11, %f9, %f10;
	shl.b32 	%r20, %r4, 1;
	sub.s32 	%r21, %r19, %r20;
	add.s32 	%r22, %r21, %r10;
	mul.wide.s32 	%rd12, %r22, 4;
	add.s64 	%rd13, %rd4, %rd12;
	ld.global.f32 	%f12, [%rd13];
	add.f32 	%f13, %f11, %f12;
	fma.rn.f32 	%f14, %f1, %f13, %f6;
	add.s64 	%rd14, %rd6, %rd7;
	st.global.f32 	[%rd14], %f14;
$L__BB0_2:
	ret;

}
	// .globl	_Z7WupdatePfS_S_ii
.visible .entry _Z7WupdatePfS_S_ii(
	.param .u64 .ptr .align 1 _Z7WupdatePfS_S_ii_param_0,
	.param .u64 .ptr .align 1 _Z7WupdatePfS_S_ii_param_1,
	.param .u64 .ptr .align 1 _Z7WupdatePfS_S_ii_param_2,
	.param .u32 _Z7WupdatePfS_S_ii_param_3,
	.param .u32 _Z7WupdatePfS_S_ii_param_4
)
{
	.reg .pred 	%p<4>;
	.reg .b32 	%r<16>;
	.reg .b32 	%f<3>;
	.reg .b64 	%rd<11>;

	ld.param.u64 	%rd1, [_Z7WupdatePfS_S_ii_param_0];
	ld.param.u64 	%rd2, [_Z7WupdatePfS_S_ii_param_1];
	ld.param.u64 	%rd3, [_Z7WupdatePfS_S_ii_param_2];
	ld.param.u32 	%r3, [_Z7WupdatePfS_S_ii_param_3];
	ld.param.u32 	%r4, [_Z7WupdatePfS_S_ii_param_4];
	mov.u32 	%r6, %ntid.x;
	mov.u32 	%r7, %ctaid.x;
	mov.u32 	%r8, %tid.x;
	mad.lo.s32 	%r1, %r6, %r7, %r8;
	mov.u32 	%r9, %ntid.y;
	mov.u32 	%r10, %ctaid.y;
	mov.u32 	%r11, %tid.y;
	mad.lo.s32 	%r12, %r9, %r10, %r11;
	add.s32 	%r13, %r3, -1;
	setp.ge.s32 	%p1, %r1, %r13;
	add.s32 	%r14, %r4, -1;
	setp.ge.s32 	%p2, %r12, %r14;
	or.pred  	%p3, %p1, %p2;
	@%p3 bra 	$L__BB1_2;
	cvta.to.global.u64 	%rd4, %rd2;
	cvta.to.global.u64 	%rd5, %rd1;
	cvta.to.global.u64 	%rd6, %rd3;
	mad.lo.s32 	%r15, %r3, %r12, %r1;
	mul.wide.s32 	%rd7, %r15, 4;
	add.s64 	%rd8, %rd4, %rd7;
	ld.global.f32 	%f1, [%rd8];
	add.s64 	%rd9, %rd5, %rd7;
	st.global.f32 	[%rd9], %f1;
	add.s64 	%rd10, %rd6, %rd7;
	ld.global.f32 	%f2, [%rd10];
	st.global.f32 	[%rd8], %f2;
$L__BB1_2:
	ret;

}


// ===== COMPILED SASS (sm_100) =====

	.target	sm_100

	.elftype	@"ET_EXEC"


//--------------------- .note.nv.tkinfo           --------------------------
	.section	.note.nv.tkinfo,"",@"SHT_NOTE"
	.sectionflags	@"SHF_NOTE_NV_TKINFO"
	.tkinfo
        /*0018*/ 	.word	0x00000002
        /*0030*/ 	.string	""
        /*0030*/ 	.string	"ptxas"
        /*0030*/ 	.string	"Cuda compilation tools, release 13.0, V13.0.88"
        /*0030*/ 	.string	"Build cuda_13.0.r13.0/compiler.36424714_0"
        /*0030*/ 	.string	"-arch sm_100 -m 64 "



//--------------------- .note.nv.cuinfo           --------------------------
	.section	.note.nv.cuinfo,"",@"SHT_NOTE"
	.sectionflags	@"SHF_NOTE_NV_CUINFO"
        /*0018*/ 	.short	0x0002
        /*001a*/ 	.short	0x0064
        /*001c*/ 	.short	0x0082
	.zero		2


//--------------------- .nv.info                  --------------------------
	.section	.nv.info,"",@"SHT_CUDA_INFO"
	.align	4


	//----- nvinfo : EIATTR_REGCOUNT
	.align		4
        /*0000*/ 	.byte	0x04, 0x2f
        /*0002*/ 	.short	(.L_1 - .L_0)
	.align		4
.L_0:
        /*0004*/ 	.word	index@(_Z10WcalculatePfS_S_fii)
        /*0008*/ 	.word	0x00000014


	//----- nvinfo : EIATTR_FRAME_SIZE
	.align		4
.L_1:
        /*000c*/ 	.byte	0x04, 0x11
        /*000e*/ 	.short	(.L_3 - .L_2)
	.align		4
.L_2:
        /*0010*/ 	.word	index@(_Z10WcalculatePfS_S_fii)
        /*0014*/ 	.word	0x00000000


	//----- nvinfo : EIATTR_REGCOUNT
	.align		4
.L_3:
        /*0018*/ 	.byte	0x04, 0x2f
        /*001a*/ 	.short	(.L_5 - .L_4)
	.align		4
.L_4:
        /*001c*/ 	.word	index@(_Z7WupdatePfS_S_ii)
        /*0020*/ 	.word	0x0000000e


	//----- nvinfo : EIATTR_FRAME_SIZE
	.align		4
.L_5:
        /*0024*/ 	.byte	0x04, 0x11
        /*0026*/ 	.short	(.L_7 - .L_6)
	.align		4
.L_6:
        /*0028*/ 	.word	index@(_Z7WupdatePfS_S_ii)
        /*002c*/ 	.word	0x00000000


	//----- nvinfo : EIATTR_MIN_STACK_SIZE
	.align		4
.L_7:
        /*0030*/ 	.byte	0x04, 0x12
        /*0032*/ 	.short	(.L_9 - .L_8)
	.align		4
.L_8:
        /*0034*/ 	.word	index@(_Z7WupdatePfS_S_ii)
        /*0038*/ 	.word	0x00000000


	//----- nvinfo : EIATTR_MIN_STACK_SIZE
	.align		4
.L_9:
        /*003c*/ 	.byte	0x04, 0x12
        /*003e*/ 	.short	(.L_11 - .L_10)
	.align		4
.L_10:
        /*0040*/ 	.word	index@(_Z10WcalculatePfS_S_fii)
        /*0044*/ 	.word	0x00000000
.L_11:


//--------------------- .nv.compat                --------------------------
	.section	.nv.compat,"",@"SHT_CUDA_COMPAT_INFO"
	.align	4
        /*0000*/ 	.byte	0x02, 0x09, 0x00, 0x00, 0x02, 0x02, 0x01, 0x00, 0x02, 0x05, 0x05, 0x00, 0x03, 0x07, 0x01, 0x01
        /*0010*/ 	.byte	0x02, 0x03, 0x00, 0x00, 0x02, 0x06, 0x01, 0x00, 0x04, 0x0b, 0x08, 0x00, 0x09, 0x00, 0x00, 0x00
        /*0020*/ 	.byte	0x00, 0x00, 0x00, 0x00


//--------------------- .nv.info._Z7WupdatePfS_S_ii --------------------------
	.section	.nv.info._Z7WupdatePfS_S_ii,"",@"SHT_CUDA_INFO"
	.sectionflags	@""
	.align	4


	//----- nvinfo : EIATTR_CUDA_API_VERSION
	.align		4
        /*0000*/ 	.byte	0x04, 0x37
        /*0002*/ 	.short	(.L_13 - .L_12)
.L_12:
        /*0004*/ 	.word	0x00000082


	//----- nvinfo : EIATTR_KPARAM_INFO
	.align		4
.L_13:
        /*0008*/ 	.byte	0x04, 0x17
        /*000a*/ 	.short	(.L_15 - .L_14)
.L_14:
        /*000c*/ 	.word	0x00000000
        /*0010*/ 	.short	0x0004
        /*0012*/ 	.short	0x001c
        /*0014*/ 	.byte	0x00, 0xf0, 0x11, 0x00


	//----- nvinfo : EIATTR_KPARAM_INFO
	.align		4
.L_15:
        /*0018*/ 	.byte	0x04, 0x17
        /*001a*/ 	.short	(.L_17 - .L_16)
.L_16:
        /*001c*/ 	.word	0x00000000
        /*0020*/ 	.short	0x0003
        /*0022*/ 	.short	0x0018
        /*0024*/ 	.byte	0x00, 0xf0, 0x11, 0x00


	//----- nvinfo : EIATTR_KPARAM_INFO
	.align		4
.L_17:
        /*0028*/ 	.byte	0x04, 0x17
        /*002a*/ 	.short	(.L_19 - .L_18)
.L_18:
        /*002c*/ 	.word	0x00000000
        /*0030*/ 	.short	0x0002
        /*0032*/ 	.short	0x0010
        /*0034*/ 	.byte	0x00, 0xf5, 0x21, 0x00


	//----- nvinfo : EIATTR_KPARAM_INFO
	.align		4
.L_19:
        /*0038*/ 	.byte	0x04, 0x17
        /*003a*/ 	.short	(.L_21 - .L_20)
.L_20:
        /*003c*/ 	.word	0x00000000
        /*0040*/ 	.short	0x0001
        /*0042*/ 	.short	0x0008
        /*0044*/ 	.byte	0x00, 0xf5, 0x21, 0x00


	//----- nvinfo : EIATTR_KPARAM_INFO
	.align		4
.L_21:
        /*0048*/ 	.byte	0x04, 0x17
        /*004a*/ 	.short	(.L_23 - .L_22)
.L_22:
        /*004c*/ 	.word	0x00000000
        /*0050*/ 	.short	0x0000
        /*0052*/ 	.short	0x0000
        /*0054*/ 	.byte	0x00, 0xf5, 0x21, 0x00


	//----- nvinfo : EIATTR_SPARSE_MMA_MASK
	.align		4
.L_23:
        /*0058*/ 	.byte	0x03, 0x50
        /*005a*/ 	.short	0x0000


	//----- nvinfo : EIATTR_MAXREG_COUNT
	.align		4
        /*005c*/ 	.byte	0x03, 0x1b
        /*005e*/ 	.short	0x00ff


	//----- nvinfo : EIATTR_MERCURY_ISA_VERSION
	.align		4
        /*0060*/ 	.byte	0x03, 0x5f
        /*0062*/ 	.short	0x0101


	//----- nvinfo : EIATTR_VRC_CTA_INIT_COUNT
	.align		4
        /*0064*/ 	.byte	0x02, 0x4a
	.zero		1
	.zero		1


	//----- nvinfo : EIATTR_EXIT_INSTR_OFFSETS
	.align		4
        /*0068*/ 	.byte	0x04, 0x1c
        /*006a*/ 	.short	(.L_25 - .L_24)


	//   ....[0]....
.L_24:
        /*006c*/ 	.word	0x000000e0


	//   ....[1]....
        /*0070*/ 	.word	0x000001b0


	//----- nvinfo : EIATTR_CBANK_PARAM_SIZE
	.align		4
.L_25:
        /*0074*/ 	.byte	0x03, 0x19
        /*0076*/ 	.short	0x0020


	//----- nvinfo : EIATTR_PARAM_CBANK
	.align		4
        /*0078*/ 	.byte	0x04, 0x0a
        /*007a*/ 	.short	(.L_27 - .L_26)
	.align		4
.L_26:
        /*007c*/ 	.word	index@(.nv.constant0._Z7WupdatePfS_S_ii)
        /*0080*/ 	.short	0x0380
        /*0082*/ 	.short	0x0020


	//----- nvinfo : EIATTR_SW_WAR
	.align		4
.L_27:
        /*0084*/ 	.byte	0x04, 0x36
        /*0086*/ 	.short	(.L_29 - .L_28)
.L_28:
        /*0088*/ 	.word	0x00000008
.L_29:


//--------------------- .nv.info._Z10WcalculatePfS_S_fii --------------------------
	.section	.nv.info._Z10WcalculatePfS_S_fii,"",@"SHT_CUDA_INFO"
	.sectionflags	@""
	.align	4


	//----- nvinfo : EIATTR_CUDA_API_VERSION
	.align		4
        /*0000*/ 	.byte	0x04, 0x37
        /*0002*/ 	.short	(.L_31 - .L_30)
.L_30:
        /*0004*/ 	.word	0x00000082


	//----- nvinfo : EIATTR_KPARAM_INFO
	.align		4
.L_31:
        /*0008*/ 	.byte	0x04, 0x17
        /*000a*/ 	.short	(.L_33 - .L_32)
.L_32:
        /*000c*/ 	.word	0x00000000
        /*0010*/ 	.short	0x0005
        /*0012*/ 	.short	0x0020
        /*0014*/ 	.byte	0x00, 0xf0, 0x11, 0x00


	//----- nvinfo : EIATTR_KPARAM_INFO
	.align		4
.L_33:
        /*0018*/ 	.byte	0x04, 0x17
        /*001a*/ 	.short	(.L_35 - .L_34)
.L_34:
        /*001c*/ 	.word	0x00000000
        /*0020*/ 	.short	0x0004
        /*0022*/ 	.short	0x001c
        /*0024*/ 	.byte	0x00, 0xf0, 0x11, 0x00


	//----- nvinfo : EIATTR_KPARAM_INFO
	.align		4
.L_35:
        /*0028*/ 	.byte	0x04, 0x17
        /*002a*/ 	.short	(.L_37 - .L_36)
.L_36:
        /*002c*/ 	.word	0x00000000
        /*0030*/ 	.short	0x0003
        /*0032*/ 	.short	0x0018
        /*0034*/ 	.byte	0x00, 0xf0, 0x11, 0x00


	//----- nvinfo : EIATTR_KPARAM_INFO
	.align		4
.L_37:
        /*0038*/ 	.byte	0x04, 0x17
        /*003a*/ 	.short	(.L_39 - .L_38)
.L_38:
        /*003c*/ 	.word	0x00000000
        /*0040*/ 	.short	0x0002
        /*0042*/ 	.short	0x0010
        /*0044*/ 	.byte	0x00, 0xf5, 0x21, 0x00


	//----- nvinfo : EIATTR_KPARAM_INFO
	.align		4
.L_39:
        /*0048*/ 	.byte	0x04, 0x17
        /*004a*/ 	.short	(.L_41 - .L_40)
.L_40:
        /*004c*/ 	.word	0x00000000
        /*0050*/ 	.short	0x0001
        /*0052*/ 	.short	0x0008
        /*0054*/ 	.byte	0x00, 0xf5, 0x21, 0x00


	//----- nvinfo : EIATTR_KPARAM_INFO
	.align		4
.L_41:
        /*0058*/ 	.byte	0x04, 0x17
        /*005a*/ 	.short	(.L_43 - .L_42)
.L_42:
        /*005c*/ 	.word	0x00000000
        /*0060*/ 	.short	0x0000
        /*0062*/ 	.short	0x0000
        /*0064*/ 	.byte	0x00, 0xf5, 0x21, 0x00


	//----- nvinfo : EIATTR_SPARSE_MMA_MASK
	.align		4
.L_43:
        /*0068*/ 	.byte	0x03, 0x50
        /*006a*/ 	.short	0x0000


	//----- nvinfo : EIATTR_MAXREG_COUNT
	.align		4
        /*006c*/ 	.byte	0x03, 0x1b
        /*006e*/ 	.short	0x00ff


	//----- nvinfo : EIATTR_MERCURY_ISA_VERSION
	.align		4
        /*0070*/ 	.byte	0x03, 0x5f
        /*0072*/ 	.short	0x0101


	//----- nvinfo : EIATTR_VRC_CTA_INIT_COUNT
	.align		4
        /*0074*/ 	.byte	0x02, 0x4a
	.zero		1
	.zero		1


	//----- nvinfo : EIATTR_EXIT_INSTR_OFFSETS
	.align		4
        /*0078*/ 	.byte	0x04, 0x1c
        /*007a*/ 	.short	(.L_45 - .L_44)


	//   ....[0]....
.L_44:
        /*007c*/ 	.word	0x00000110


	//   ....[1]....
        /*0080*/ 	.word	0x000002f0


	//----- nvinfo : EIATTR_CBANK_PARAM_SIZE
	.align		4
.L_45:
        /*0084*/ 	.byte	0x03, 0x19
        /*0086*/ 	.short	0x0024


	//----- nvinfo : EIATTR_PARAM_CBANK
	.align		4
        /*0088*/ 	.byte	0x04, 0x0a
        /*008a*/ 	.short	(.L_47 - .L_46)
	.align		4
.L_46:
        /*008c*/ 	.word	index@(.nv.constant0._Z10WcalculatePfS_S_fii)
        /*0090*/ 	.short	0x0380
        /*0092*/ 	.short	0x0024


	//----- nvinfo : EIATTR_SW_WAR
	.align		4
.L_47:
        /*0094*/ 	.byte	0x04, 0x36
        /*0096*/ 	.short	(.L_49 - .L_48)
.L_48:
        /*0098*/ 	.word	0x00000008
.L_49:


//--------------------- .nv.callgraph             --------------------------
	.section	.nv.callgraph,"",@"SHT_CUDA_CALLGRAPH"
	.align	4
	.sectionentsize	8
	.align		4
        /*0000*/ 	.word	0x00000000
	.align		4
        /*0004*/ 	.word	0xffffffff
	.align		4
        /*0008*/ 	.word	0x00000000
	.align		4
        /*000c*/ 	.word	0xfffffffe
	.align		4
        /*0010*/ 	.word	0x00000000
	.align		4
        /*0014*/ 	.word	0xfffffffd
	.align		4
        /*0018*/ 	.word	0x00000000
	.align		4
        /*001c*/ 	.word	0xfffffffc


//--------------------- .text._Z7WupdatePfS_S_ii  --------------------------
	.section	.text._Z7WupdatePfS_S_ii,"ax",@progbits
	.align	128
        .global         _Z7WupdatePfS_S_ii
        .type           _Z7WupdatePfS_S_ii,@function
        .size           _Z7WupdatePfS_S_ii,(.L_x_2 - _Z7WupdatePfS_S_ii)
        .other          _Z7WupdatePfS_S_ii,@"STO_CUDA_ENTRY STV_DEFAULT"
_Z7WupdatePfS_S_ii:
.text._Z7WupdatePfS_S_ii:
[----:B------:R-:W-:Y:S01]  /*0000*/  LDC R1, c[0x0][0x37c] ;  /* 0x0000df00ff017b82 */ /* 0x000fe20000000800 */
[----:B------:R-:W0:Y:S01]  /*0010*/  S2R R5, SR_CTAID.Y ;  /* 0x0000000000057919 */ /* 0x000e220000002600 */
[----:B------:R-:W1:Y:S01]  /*0020*/  LDCU UR6, c[0x0][0x360] ;  /* 0x00006c00ff0677ac */ /* 0x000e620008000800 */
[----:B------:R-:W0:Y:S01]  /*0030*/  S2R R2, SR_TID.Y ;  /* 0x0000000000027919 */ /* 0x000e220000002200 */
[----:B------:R-:W2:Y:S01]  /*0040*/  LDCU.64 UR8, c[0x0][0x398] ;  /* 0x00007300ff0877ac */ /* 0x000ea20008000a00 */
[----:B------:R-:W1:Y:S01]  /*0050*/  S2R R0, SR_CTAID.X ;  /* 0x0000000000007919 */ /* 0x000e620000002500 */
[----:B------:R-:W0:Y:S01]  /*0060*/  LDCU UR5, c[0x0][0x364] ;  /* 0x00006c80ff0577ac */ /* 0x000e220008000800 */
[----:B------:R-:W1:Y:S01]  /*0070*/  S2R R3, SR_TID.X ;  /* 0x0000000000037919 */ /* 0x000e620000002100 */
[----:B--2---:R-:W-:Y:S01]  /*0080*/  UIADD3 UR4, UPT, UPT, UR9, -0x1, URZ ;  /* 0xffffffff09047890 */ /* 0x004fe2000fffe0ff */
[----:B0-----:R-:W-:Y:S01]  /*0090*/  IMAD R5, R5, UR5, R2 ;  /* 0x0000000505057c24 */ /* 0x001fe2000f8e0202 */
[----:B------:R-:W-:-:S04]  /*00a0*/  UIADD3 UR5, UPT, UPT, UR8, -0x1, URZ ;  /* 0xffffffff08057890 */ /* 0x000fc8000fffe0ff */
[----:B------:R-:W-:Y:S01]  /*00b0*/  ISETP.GE.AND P0, PT, R5, UR4, PT ;  /* 0x0000000405007c0c */ /* 0x000fe2000bf06270 */
[----:B-1----:R-:W-:-:S05]  /*00c0*/  IMAD R0, R0, UR6, R3 ;  /* 0x0000000600007c24 */ /* 0x002fca000f8e0203 */
[----:B------:R-:W-:-:S13]  /*00d0*/  ISETP.GE.OR P0, PT, R0, UR5, P0 ;  /* 0x0000000500007c0c */ /* 0x000fda0008706670 */
[----:B------:R-:W-:Y:S05]  /*00e0*/  @P0 EXIT ;  /* 0x000000000000094d */ /* 0x000fea0003800000 */
[----:B------:R-:W0:Y:S01]  /*00f0*/  LDC.64 R2, c[0x0][0x388] ;  /* 0x0000e200ff027b82 */ /* 0x000e220000000a00 */
[----:B------:R-:W1:Y:S01]  /*0100*/  LDCU.64 UR4, c[0x0][0x358] ;  /* 0x00006b00ff0477ac */ /* 0x000e620008000a00 */
[----:B------:R-:W-:-:S06]  /*0110*/  IMAD R9, R5, UR8, R0 ;  /* 0x0000000805097c24 */ /* 0x000fcc000f8e0200 */
[----:B------:R-:W2:Y:S08]  /*0120*/  LDC.64 R4, c[0x0][0x380] ;  /* 0x0000e000ff047b82 */ /* 0x000eb00000000a00 */
[----:B------:R-:W3:Y:S01]  /*0130*/  LDC.64 R6, c[0x0][0x390] ;  /* 0x0000e400ff067b82 */ /* 0x000ee20000000a00 */
[----:B0-----:R-:W-:-:S05]  /*0140*/  IMAD.WIDE R2, R9, 0x4, R2 ;  /* 0x0000000409027825 */ /* 0x001fca00078e0202 */
[----:B-1----:R-:W4:Y:S01]  /*0150*/  LDG.E R11, desc[UR4][R2.64] ;  /* 0x00000004020b7981 */ /* 0x002f22000c1e1900 */
[----:B--2---:R-:W-:-:S04]  /*0160*/  IMAD.WIDE R4, R9, 0x4, R4 ;  /* 0x0000000409047825 */ /* 0x004fc800078e0204 */
[----:B---3--:R-:W-:Y:S01]  /*0170*/  IMAD.WIDE R6, R9, 0x4, R6 ;  /* 0x0000000409067825 */ /* 0x008fe200078e0206 */
[----:B----4-:R-:W-:Y:S05]  /*0180*/  STG.E desc[UR4][R4.64], R11 ;  /* 0x0000000b04007986 */ /* 0x010fea000c101904 */
[----:B------:R-:W2:Y:S04]  /*0190*/  LDG.E R7, desc[UR4][R6.64] ;  /* 0x0000000406077981 */ /* 0x000ea8000c1e1900 */
[----:B--2---:R-:W-:Y:S01]  /*01a0*/  STG.E desc[UR4][R2.64], R7 ;  /* 0x0000000702007986 */ /* 0x004fe2000c101904 */
[----:B------:R-:W-:Y:S05]  /*01b0*/  EXIT ;  /* 0x000000000000794d */ /* 0x000fea0003800000 */
.L_x_0:
[----:B------:R-:W-:-:S00]  /*01c0*/  BRA `(.L_x_0) ;  /* 0xfffffffc00fc7947 */ /* 0x000fc0000383ffff */
[----:B------:R-:W-:-:S00]  /*01d0*/  NOP ;  /* 0x0000000000007918 */ /* 0x000fc00000000000 */
        /* <DEDUP_REMOVED lines=10> */
.L_x_2:


//--------------------- .text._Z10WcalculatePfS_S_fii --------------------------
	.section	.text._Z10WcalculatePfS_S_fii,"ax",@progbits
	.align	128
        .global         _Z10WcalculatePfS_S_fii
        .type           _Z10WcalculatePfS_S_fii,@function
        .size           _Z10WcalculatePfS_S_fii,(.L_x_3 - _Z10WcalculatePfS_S_fii)
        .other          _Z10WcalculatePfS_S_fii,@"STO_CUDA_ENTRY STV_DEFAULT"
_Z10WcalculatePfS_S_fii:
.text._Z10WcalculatePfS_S_fii:
[----:B------:R-:W-:Y:S01]  /*0000*/  LDC R1, c[0x0][0x37c] ;  /* 0x0000df00ff017b82 */ /* 0x000fe20000000800 */
[----:B------:R-:W0:Y:S07]  /*0010*/  S2R R8, SR_CTAID.X ;  /* 0x0000000000087919 */ /* 0x000e2e0000002500 */
[----:B------:R-:W1:Y:S01]  /*0020*/  LDC R10, c[0x0][0x39c] ;  /* 0x0000e700ff0a7b82 */ /* 0x000e620000000800 */
[----:B------:R-:W0:Y:S01]  /*0030*/  LDCU UR5, c[0x0][0x360] ;  /* 0x00006c00ff0577ac */ /* 0x000e220008000800 */
[----:B------:R-:W0:Y:S01]  /*0040*/  S2R R3, SR_TID.X ;  /* 0x0000000000037919 */ /* 0x000e220000002100 */
[----:B------:R-:W2:Y:S01]  /*0050*/  LDCU UR6, c[0x0][0x364] ;  /* 0x00006c80ff0677ac */ /* 0x000ea20008000800 */
[----:B------:R-:W2:Y:S01]  /*0060*/  S2R R0, SR_CTAID.Y ;  /* 0x0000000000007919 */ /* 0x000ea20000002600 */
[----:B------:R-:W3:Y:S01]  /*0070*/  LDCU UR4, c[0x0][0x3a0] ;  /* 0x00007400ff0477ac */ /* 0x000ee20008000800 */
[----:B------:R-:W2:Y:S01]  /*0080*/  S2R R5, SR_TID.Y ;  /* 0x0000000000057919 */ /* 0x000ea20000002200 */
[----:B---3--:R-:W-:Y:S01]  /*0090*/  UIADD3 UR4, UPT, UPT, UR4, -0x1, URZ ;  /* 0xffffffff04047890 */ /* 0x008fe2000fffe0ff */
[----:B0-----:R-:W-:Y:S01]  /*00a0*/  IMAD R8, R8, UR5, R3 ;  /* 0x0000000508087c24 */ /* 0x001fe2000f8e0203 */
[----:B-1----:R-:W-:-:S04]  /*00b0*/  IADD3 R3, PT, PT, R10, -0x1, RZ ;  /* 0xffffffff0a037810 */ /* 0x002fc80007ffe0ff */
[----:B------:R-:W-:Y:S01]  /*00c0*/  ISETP.GE.AND P0, PT, R8, R3, PT ;  /* 0x000000030800720c */ /* 0x000fe20003f06270 */
[----:B--2---:R-:W-:-:S03]  /*00d0*/  IMAD R3, R0, UR6, R5 ;  /* 0x0000000600037c24 */ /* 0x004fc6000f8e0205 */
[----:B------:R-:W-:-:S04]  /*00e0*/  ISETP.LT.OR P0, PT, R8, 0x1, P0 ;  /* 0x000000010800780c */ /* 0x000fc80000701670 */
[----:B------:R-:W-:-:S04]  /*00f0*/  ISETP.EQ.OR P0, PT, R3, RZ, P0 ;  /* 0x000000ff0300720c */ /* 0x000fc80000702670 */
[----:B------:R-:W-:-:S13]  /*0100*/  ISETP.GE.OR P0, PT, R3, UR4, P0 ;  /* 0x0000000403007c0c */ /* 0x000fda0008706670 */
[----:B------:R-:W-:Y:S05]  /*0110*/  @P0 EXIT ;  /* 0x000000000000094d */ /* 0x000fea0003800000 */
[----:B------:R-:W0:Y:S01]  /*0120*/  LDC.64 R4, c[0x0][0x388] ;  /* 0x0000e200ff047b82 */ /* 0x000e220000000a00 */
[----:B------:R-:W1:Y:S01]  /*0130*/  LDCU.64 UR4, c[0x0][0x358] ;  /* 0x00006b00ff0477ac */ /* 0x000e620008000a00 */
[CC--:B------:R-:W-:Y:S01]  /*0140*/  IMAD R2, R3.reuse, R10.reuse, R10 ;  /* 0x0000000a03027224 */ /* 0x0c0fe200078e020a */
[----:B------:R-:W-:Y:S01]  /*0150*/  IADD3 R9, PT, PT, -R10, RZ, RZ ;  /* 0x000000ff0a097210 */ /* 0x000fe20007ffe1ff */
[----:B------:R-:W-:-:S03]  /*0160*/  IMAD R0, R3, R10, R8 ;  /* 0x0000000a03007224 */ /* 0x000fc600078e0208 */
[----:B------:R-:W-:Y:S01]  /*0170*/  LEA R9, R9, R2, 0x1 ;  /* 0x0000000209097211 */ /* 0x000fe200078e08ff */
[----:B------:R-:W2:Y:S03]  /*0180*/  LDC.64 R6, c[0x0][0x380] ;  /* 0x0000e000ff067b82 */ /* 0x000ea60000000a00 */
[----:B------:R-:W-:-:S05]  /*0190*/  IADD3 R11, PT, PT, R8, R9, RZ ;  /* 0x00000009080b7210 */ /* 0x000fca0007ffe0ff */
[----:B------:R-:W3:Y:S01]  /*01a0*/  LDC R14, c[0x0][0x398] ;  /* 0x0000e600ff0e7b82 */ /* 0x000ee20000000800 */
[----:B0-----:R-:W-:-:S05]  /*01b0*/  IMAD.WIDE R2, R0, 0x4, R4 ;  /* 0x0000000400027825 */ /* 0x001fca00078e0204 */
[----:B-1----:R-:W4:Y:S01]  /*01c0*/  LDG.E R12, desc[UR4][R2.64+0x4] ;  /* 0x00000404020c7981 */ /* 0x002f22000c1e1900 */
[----:B------:R-:W-:-:S03]  /*01d0*/  IMAD.WIDE R8, R10, 0x4, R2 ;  /* 0x000000040a087825 */ /* 0x000fc600078e0202 */
[----:B------:R-:W4:Y:S01]  /*01e0*/  LDG.E R15, desc[UR4][R2.64+-0x4] ;  /* 0xfffffc04020f7981 */ /* 0x000f22000c1e1900 */
[----:B--2---:R-:W-:-:S03]  /*01f0*/  IMAD.WIDE R6, R0, 0x4, R6 ;  /* 0x0000000400067825 */ /* 0x004fc600078e0206 */
[----:B------:R-:W2:Y:S01]  /*0200*/  LDG.E R8, desc[UR4][R8.64] ;  /* 0x0000000408087981 */ /* 0x000ea2000c1e1900 */
[----:B------:R-:W-:Y:S02]  /*0210*/  IMAD.WIDE R10, R11, 0x4, R4 ;  /* 0x000000040b0a7825 */ /* 0x000fe400078e0204 */
[----:B------:R-:W0:Y:S01]  /*0220*/  LDC.64 R4, c[0x0][0x390] ;  /* 0x0000e400ff047b82 */ /* 0x000e220000000a00 */
[----:B------:R-:W5:Y:S04]  /*0230*/  LDG.E R7, desc[UR4][R6.64] ;  /* 0x0000000406077981 */ /* 0x000f68000c1e1900 */
[----:B------:R-:W5:Y:S04]  /*0240*/  LDG.E R13, desc[UR4][R2.64] ;  /* 0x00000004020d7981 */ /* 0x000f68000c1e1900 */
[----:B------:R-:W5:Y:S01]  /*0250*/  LDG.E R10, desc[UR4][R10.64] ;  /* 0x000000040a0a7981 */ /* 0x000f62000c1e1900 */
[----:B------:R-:W-:-:S02]  /*0260*/  HFMA2 R17, -RZ, RZ, 2.25, 0 ;  /* 0x40800000ff117431 */ /* 0x000fc400000001ff */
[----:B0-----:R-:W-:-:S04]  /*0270*/  IMAD.WIDE R4, R0, 0x4, R4 ;  /* 0x0000000400047825 */ /* 0x001fc800078e0204 */
[----:B----4-:R-:W-:Y:S01]  /*0280*/  FADD R15, R12, R15 ;  /* 0x0000000f0c0f7221 */ /* 0x010fe20000000000 */
[----:B---3--:R-:W-:-:S03]  /*0290*/  FFMA R12, R14, -R17, 2 ;  /* 0x400000000e0c7423 */ /* 0x008fc60000000811 */
[----:B--2---:R-:W-:Y:S01]  /*02a0*/  FADD R15, R15, R8 ;  /* 0x000000080f0f7221 */ /* 0x004fe20000000000 */
[----:B-----5:R-:W-:-:S03]  /*02b0*/  FFMA R12, R12, R13, -R7 ;  /* 0x0000000d0c0c7223 */ /* 0x020fc60000000807 */
[----:B------:R-:W-:-:S04]  /*02c0*/  FADD R15, R15, R10 ;  /* 0x0000000a0f0f7221 */ /* 0x000fc80000000000 */
[----:B------:R-:W-:-:S05]  /*02d0*/  FFMA R15, R15, R14, R12 ;  /* 0x0000000e0f0f7223 */ /* 0x000fca000000000c */
[----:B------:R-:W-:Y:S01]  /*02e0*/  STG.E desc[UR4][R4.64], R15 ;  /* 0x0000000f04007986 */ /* 0x000fe2000c101904 */
[----:B------:R-:W-:Y:S05]  /*02f0*/  EXIT ;  /* 0x000000000000794d */ /* 0x000fea0003800000 */
.L_x_1:
        /* <DEDUP_REMOVED lines=16> */
.L_x_3:


//--------------------- .nv.shared.reserved.0     --------------------------
	.section	.nv.shared.reserved.0,"aw",@nobits
	.weak		__nv_reservedSMEM_offset_0_alias
	.size		__nv_reservedSMEM_offset_0_alias, 0, 64
	.other		__nv_reservedSMEM_offset_0_alias,@"STO_CUDA_RESERVED_SHARED STV_DEFAULT"
__nv_reservedSMEM_offset_0_alias:
	.zero		0
	.zero		64


//--------------------- .nv.constant0._Z7WupdatePfS_S_ii --------------------------
	.section	.nv.constant0._Z7WupdatePfS_S_ii,"a",@progbits
	.sectionflags	@""
	.align	4
.nv.constant0._Z7WupdatePfS_S_ii:
	.zero		928


//--------------------- .nv.constant0._Z10WcalculatePfS_S_fii --------------------------
	.section	.nv.constant0._Z10WcalculatePfS_S_fii,"a",@progbits
	.sectionflags	@""
	.align	4
.nv.constant0._Z10WcalculatePfS_S_fii:
	.zero		932


//--------------------- SYMBOLS --------------------------

	.type		.nv.reservedSmem.offset0,@object
	.size		.nv.reservedSmem.offset0,0x4
